//
// Generated by NVIDIA NVVM Compiler
//
// Compiler Build ID: CL-36424714
// Cuda compilation tools, release 13.0, V13.0.88
// Based on NVVM 20.0.0
//

.version 9.0
.target sm_100
.address_size 64

	// .globl	_Z22process_packets_kernelP17packet_batch_info

.visible .entry _Z22process_packets_kernelP17packet_batch_info(
	.param .u64 .ptr .align 1 _Z22process_packets_kernelP17packet_batch_info_param_0
)
{
	.reg .pred 	%p<7>;
	.reg .b16 	%rs<5>;
	.reg .b32 	%r<12>;
	.reg .b64 	%rd<15>;

	ld.param.u64 	%rd6, [_Z22process_packets_kernelP17packet_batch_info_param_0];
	cvta.to.global.u64 	%rd1, %rd6;
	ld.global.u64 	%rd7, [%rd1+16];
	cvta.to.global.u64 	%rd8, %rd7;
	ld.global.u32 	%r5, [%rd8];
	setp.ne.s32 	%p1, %r5, 0;
	@%p1 bra 	$L__BB0_6;
	mov.u32 	%r6, %ctaid.x;
	mov.u32 	%r7, %ntid.x;
	mov.u32 	%r8, %tid.x;
	mad.lo.s32 	%r1, %r6, %r7, %r8;
	ld.global.u32 	%r9, [%rd1+8];
	setp.ge.s32 	%p2, %r1, %r9;
	@%p2 bra 	$L__BB0_6;
	ld.global.u64 	%rd9, [%rd1];
	cvta.to.global.u64 	%rd10, %rd9;
	mul.wide.s32 	%rd11, %r1, 8;
	add.s64 	%rd12, %rd10, %rd11;
	ld.global.u64 	%rd13, [%rd12];
	cvta.to.global.u64 	%rd2, %rd13;
	ld.global.u16 	%rs1, [%rd2+22];
	and.b16  	%rs2, %rs1, 1;
	setp.eq.b16 	%p3, %rs2, 1;
	not.pred 	%p4, %p3;
	@%p4 bra 	$L__BB0_6;
	ld.global.u32 	%r2, [%rd2+26];
	setp.eq.s32 	%p5, %r2, 0;
	@%p5 bra 	$L__BB0_6;
	add.s64 	%rd14, %rd2, 38;
	mov.b32 	%r11, 0;
$L__BB0_5:
	ld.global.u8 	%rs3, [%rd14];
	not.b16 	%rs4, %rs3;
	st.global.u8 	[%rd14], %rs4;
	add.s32 	%r11, %r11, 1;
	add.s64 	%rd14, %rd14, 1;
	setp.lt.u32 	%p6, %r11, %r2;
	@%p6 bra 	$L__BB0_5;
$L__BB0_6:
	ret;

}


// ===== COMPILED SASS (sm_100) =====

	.target	sm_100

	.elftype	@"ET_EXEC"


//--------------------- .note.nv.tkinfo           --------------------------
	.section	.note.nv.tkinfo,"",@"SHT_NOTE"
	.sectionflags	@"SHF_NOTE_NV_TKINFO"
	.tkinfo
        /*0018*/ 	.word	0x00000002
        /*0030*/ 	.string	""
        /*0030*/ 	.string	"ptxas"
        /*0030*/ 	.string	"Cuda compilation tools, release 13.0, V13.0.88"
        /*0030*/ 	.string	"Build cuda_13.0.r13.0/compiler.36424714_0"
        /*0030*/ 	.string	"-arch sm_100 -m 64 "



//--------------------- .note.nv.cuinfo           --------------------------
	.section	.note.nv.cuinfo,"",@"SHT_NOTE"
	.sectionflags	@"SHF_NOTE_NV_CUINFO"
        /*0018*/ 	.short	0x0002
        /*001a*/ 	.short	0x0064
        /*001c*/ 	.short	0x0082
	.zero		2


//--------------------- .nv.info                  --------------------------
	.section	.nv.info,"",@"SHT_CUDA_INFO"
	.align	4


	//----- nvinfo : EIATTR_REGCOUNT
	.align		4
        /*0000*/ 	.byte	0x04, 0x2f
        /*0002*/ 	.short	(.L_1 - .L_0)
	.align		4
.L_0:
        /*0004*/ 	.word	index@(_Z22process_packets_kernelP17packet_batch_info)
        /*0008*/ 	.word	0x00000012


	//----- nvinfo : EIATTR_FRAME_SIZE
	.align		4
.L_1:
        /*000c*/ 	.byte	0x04, 0x11
        /*000e*/ 	.short	(.L_3 - .L_2)
	.align		4
.L_2:
        /*0010*/ 	.word	index@(_Z22process_packets_kernelP17packet_batch_info)
        /*0014*/ 	.word	0x00000000


	//----- nvinfo : EIATTR_MIN_STACK_SIZE
	.align		4
.L_3:
        /*0018*/ 	.byte	0x04, 0x12
        /*001a*/ 	.short	(.L_5 - .L_4)
	.align		4
.L_4:
        /*001c*/ 	.word	index@(_Z22process_packets_kernelP17packet_batch_info)
        /*0020*/ 	.word	0x00000000
.L_5:


//--------------------- .nv.compat                --------------------------
	.section	.nv.compat,"",@"SHT_CUDA_COMPAT_INFO"
	.align	4
        /*0000*/ 	.byte	0x02, 0x09, 0x00, 0x00, 0x02, 0x02, 0x01, 0x00, 0x02, 0x05, 0x05, 0x00, 0x03, 0x07, 0x01, 0x01
        /*0010*/ 	.byte	0x02, 0x03, 0x00, 0x00, 0x02, 0x06, 0x01, 0x00, 0x04, 0x0b, 0x08, 0x00, 0x09, 0x00, 0x00, 0x00
        /*0020*/ 	.byte	0x00, 0x00, 0x00, 0x00


//--------------------- .nv.info._Z22process_packets_kernelP17packet_batch_info --------------------------
	.section	.nv.info._Z22process_packets_kernelP17packet_batch_info,"",@"SHT_CUDA_INFO"
	.sectionflags	@""
	.align	4


	//----- nvinfo : EIATTR_CUDA_API_VERSION
	.align		4
        /*0000*/ 	.byte	0x04, 0x37
        /*0002*/ 	.short	(.L_7 - .L_6)
.L_6:
        /*0004*/ 	.word	0x00000082


	//----- nvinfo : EIATTR_KPARAM_INFO
	.align		4
.L_7:
        /*0008*/ 	.byte	0x04, 0x17
        /*000a*/ 	.short	(.L_9 - .L_8)
.L_8:
        /*000c*/ 	.word	0x00000000
        /*0010*/ 	.short	0x0000
        /*0012*/ 	.short	0x0000
        /*0014*/ 	.byte	0x00, 0xf5, 0x21, 0x00


	//----- nvinfo : EIATTR_SPARSE_MMA_MASK
	.align		4
.L_9:
        /*0018*/ 	.byte	0x03, 0x50
        /*001a*/ 	.short	0x0000


	//----- nvinfo : EIATTR_MAXREG_COUNT
	.align		4
        /*001c*/ 	.byte	0x03, 0x1b
        /*001e*/ 	.short	0x00ff


	//----- nvinfo : EIATTR_MERCURY_ISA_VERSION
	.align		4
        /*0020*/ 	.byte	0x03, 0x5f
        /*0022*/ 	.short	0x0101


	//----- nvinfo : EIATTR_VRC_CTA_INIT_COUNT
	.align		4
        /*0024*/ 	.byte	0x02, 0x4a
	.zero		1
	.zero		1


	//----- nvinfo : EIATTR_EXIT_INSTR_OFFSETS
	.align		4
        /*0028*/ 	.byte	0x04, 0x1c
        /*002a*/ 	.short	(.L_11 - .L_10)


	//   ....[0]....
.L_10:
        /*002c*/ 	.word	0x00000060


	//   ....[1]....
        /*0030*/ 	.word	0x000000d0


	//   ....[2]....
        /*0034*/ 	.word	0x00000140


	//   ....[3]....
        /*0038*/ 	.word	0x00000170


	//   ....[4]....
        /*003c*/ 	.word	0x00000540


	//   ....[5]....
        /*0040*/ 	.word	0x00000580


	//----- nvinfo : EIATTR_CRS_STACK_SIZE
	.align		4
.L_11:
        /*0044*/ 	.byte	0x04, 0x1e
        /*0046*/ 	.short	(.L_13 - .L_12)
.L_12:
        /*0048*/ 	.word	0x00000000


	//----- nvinfo : EIATTR_CBANK_PARAM_SIZE
	.align		4
.L_13:
        /*004c*/ 	.byte	0x03, 0x19
        /*004e*/ 	.short	0x0008


	//----- nvinfo : EIATTR_PARAM_CBANK
	.align		4
        /*0050*/ 	.byte	0x04, 0x0a
        /*0052*/ 	.short	(.L_15 - .L_14)
	.align		4
.L_14:
        /*0054*/ 	.word	index@(.nv.constant0._Z22process_packets_kernelP17packet_batch_info)
        /*0058*/ 	.short	0x0380
        /*005a*/ 	.short	0x0008


	//----- nvinfo : EIATTR_SW_WAR
	.align		4
.L_15:
        /*005c*/ 	.byte	0x04, 0x36
        /*005e*/ 	.short	(.L_17 - .L_16)
.L_16:
        /*0060*/ 	.word	0x00000008
.L_17:


//--------------------- .nv.callgraph             --------------------------
	.section	.nv.callgraph,"",@"SHT_CUDA_CALLGRAPH"
	.align	4
	.sectionentsize	8
	.align		4
        /*0000*/ 	.word	0x00000000
	.align		4
        /*0004*/ 	.word	0xffffffff
	.align		4
        /*0008*/ 	.word	0x00000000
	.align		4
        /*000c*/ 	.word	0xfffffffe
	.align		4
        /*0010*/ 	.word	0x00000000
	.align		4
        /*0014*/ 	.word	0xfffffffd
	.align		4
        /*0018*/ 	.word	0x00000000
	.align		4
        /*001c*/ 	.word	0xfffffffc


//--------------------- .text._Z22process_packets_kernelP17packet_batch_info --------------------------
	.section	.text._Z22process_packets_kernelP17packet_batch_info,"ax",@progbits
	.align	128
        .global         _Z22process_packets_kernelP17packet_batch_info
        .type           _Z22process_packets_kernelP17packet_batch_info,@function
        .size           _Z22process_packets_kernelP17packet_batch_info,(.L_x_6 - _Z22process_packets_kernelP17packet_batch_info)
        .other          _Z22process_packets_kernelP17packet_batch_info,@"STO_CUDA_ENTRY STV_DEFAULT"
_Z22process_packets_kernelP17packet_batch_info:
.text._Z22process_packets_kernelP17packet_batch_info:
[----:B------:R-:W-:Y:S08]  /*0000*/  LDC R1, c[0x0][0x37c] ;  /* 0x0000df00ff017b82 */ /* 0x000ff00000000800 */
[----:B------:R-:W0:Y:S01]  /*0010*/  LDC.64 R4, c[0x0][0x380] ;  /* 0x0000e000ff047b82 */ /* 0x000e220000000a00 */
[----:B------:R-:W0:Y:S02]  /*0020*/  LDCU.64 UR4, c[0x0][0x358] ;  /* 0x00006b00ff0477ac */ /* 0x000e240008000a00 */
[----:B0-----:R-:W2:Y:S04]  /*0030*/  LDG.E.64 R2, desc[UR4][R4.64+0x10] ;  /* 0x0000100404027981 */ /* 0x001ea8000c1e1b00 */
[----:B--2---:R-:W2:Y:S02]  /*0040*/  LDG.E R2, desc[UR4][R2.64] ;  /* 0x0000000402027981 */ /* 0x004ea4000c1e1900 */
[----:B--2---:R-:W-:-:S13]  /*0050*/  ISETP.NE.AND P0, PT, R2, RZ, PT ;  /* 0x000000ff0200720c */ /* 0x004fda0003f05270 */
[----:B------:R-:W-:Y:S05]  /*0060*/  @P0 EXIT ;  /* 0x000000000000094d */ /* 0x000fea0003800000 */
[----:B------:R-:W2:Y:S01]  /*0070*/  LDG.E R0, desc[UR4][R4.64+0x8] ;  /* 0x0000080404007981 */ /* 0x000ea2000c1e1900 */
[----:B------:R-:W0:Y:S01]  /*0080*/  S2UR UR6, SR_CTAID.X ;  /* 0x00000000000679c3 */ /* 0x000e220000002500 */
[----:B------:R-:W0:Y:S07]  /*0090*/  S2R R2, SR_TID.X ;  /* 0x0000000000027919 */ /* 0x000e2e0000002100 */
[----:B------:R-:W0:Y:S02]  /*00a0*/  LDC R7, c[0x0][0x360] ;  /* 0x0000d800ff077b82 */ /* 0x000e240000000800 */
[----:B0-----:R-:W-:-:S05]  /*00b0*/  IMAD R7, R7, UR6, R2 ;  /* 0x0000000607077c24 */ /* 0x001fca000f8e0202 */
[----:B--2---:R-:W-:-:S13]  /*00c0*/  ISETP.GE.AND P0, PT, R7, R0, PT ;  /* 0x000000000700720c */ /* 0x004fda0003f06270 */
[----:B------:R-:W-:Y:S05]  /*00d0*/  @P0 EXIT ;  /* 0x000000000000094d */ /* 0x000fea0003800000 */
[----:B------:R-:W2:Y:S02]  /*00e0*/  LDG.E.64 R2, desc[UR4][R4.64] ;  /* 0x0000000404027981 */ /* 0x000ea4000c1e1b00 */
[----:B--2---:R-:W-:-:S06]  /*00f0*/  IMAD.WIDE R2, R7, 0x8, R2 ;  /* 0x0000000807027825 */ /* 0x004fcc00078e0202 */
[----:B------:R-:W2:Y:S04]  /*0100*/  LDG.E.64 R2, desc[UR4][R2.64] ;  /* 0x0000000402027981 */ /* 0x000ea8000c1e1b00 */
[----:B--2---:R-:W2:Y:S02]  /*0110*/  LDG.E.U16 R0, desc[UR4][R2.64+0x16] ;  /* 0x0000160402007981 */ /* 0x004ea4000c1e1500 */
[----:B--2---:R-:W-:-:S04]  /*0120*/  LOP3.LUT R0, R0, 0x1, RZ, 0xc0, !PT ;  /* 0x0000000100007812 */ /* 0x004fc800078ec0ff */
[----:B------:R-:W-:-:S13]  /*0130*/  ISETP.NE.U32.AND P0, PT, R0, 0x1, PT ;  /* 0x000000010000780c */ /* 0x000fda0003f05070 */
[----:B------:R-:W-:Y:S05]  /*0140*/  @P0 EXIT ;  /* 0x000000000000094d */ /* 0x000fea0003800000 */
[----:B------:R-:W2:Y:S02]  /*0150*/  LDG.E R0, desc[UR4][R2.64+0x1a] ;  /* 0x00001a0402007981 */ /* 0x000ea4000c1e1900 */
[----:B--2---:R-:W-:-:S13]  /*0160*/  ISETP.NE.AND P0, PT, R0, RZ, PT ;  /* 0x000000ff0000720c */ /* 0x004fda0003f05270 */
[----:B------:R-:W-:Y:S05]  /*0170*/  @!P0 EXIT ;  /* 0x000000000000894d */ /* 0x000fea0003800000 */
[----:B------:R-:W-:Y:S02]  /*0180*/  ISETP.GT.U32.AND P0, PT, R0, RZ, PT ;  /* 0x000000ff0000720c */ /* 0x000fe40003f04070 */
[----:B------:R-:W-:-:S05]  /*0190*/  IADD3 R8, P1, PT, R2, 0x26, RZ ;  /* 0x0000002602087810 */ /* 0x000fca0007f3e0ff */
[----:B------:R-:W-:-:S06]  /*01a0*/  IMAD.X R15, RZ, RZ, R3, P1 ;  /* 0x000000ffff0f7224 */ /* 0x000fcc00008e0603 */
[----:B------:R-:W-:Y:S02]  /*01b0*/  @!P0 IMAD.MOV.U32 R2, RZ, RZ, R8 ;  /* 0x000000ffff028224 */ /* 0x000fe400078e0008 */
[----:B------:R-:W-:-:S05]  /*01c0*/  @!P0 IMAD.MOV.U32 R3, RZ, RZ, R15 ;  /* 0x000000ffff038224 */ /* 0x000fca00078e000f */
[----:B------:R-:W2:Y:S01]  /*01d0*/  @!P0 LDG.E.U8 R6, desc[UR4][R2.64] ;  /* 0x0000000402068981 */ /* 0x000ea2000c1e1100 */
[----:B------:R-:W-:Y:S01]  /*01e0*/  IMAD.MOV.U32 R5, RZ, RZ, RZ ;  /* 0x000000ffff057224 */ /* 0x000fe200078e00ff */
[----:B------:R-:W-:Y:S01]  /*01f0*/  @!P0 IADD3 R8, P2, PT, R8, 0x1, RZ ;  /* 0x0000000108088810 */ /* 0x000fe20007f5e0ff */
[----:B------:R-:W-:Y:S01]  /*0200*/  @!P0 IMAD.MOV.U32 R5, RZ, RZ, 0x1 ;  /* 0x00000001ff058424 */ /* 0x000fe200078e00ff */
[----:B------:R-:W-:Y:S03]  /*0210*/  BSSY.RECONVERGENT B0, `(.L_x_0) ;  /* 0x000001d000007945 */ /* 0x000fe60003800200 */
[C---:B------:R-:W-:Y:S01]  /*0220*/  IMAD.IADD R4, R0.reuse, 0x1, -R5 ;  /* 0x0000000100047824 */ /* 0x040fe200078e0a05 */
[----:B------:R-:W-:Y:S01]  /*0230*/  ISETP.GT.U32.AND P1, PT, R0, R5, PT ;  /* 0x000000050000720c */ /* 0x000fe20003f24070 */
[----:B------:R-:W-:-:S03]  /*0240*/  @!P0 IMAD.X R15, RZ, RZ, R15, P2 ;  /* 0x000000ffff0f8224 */ /* 0x000fc600010e060f */
[----:B------:R-:W-:Y:S02]  /*0250*/  ISETP.LE.U32.OR P1, PT, R4, 0x3, !P1 ;  /* 0x000000030400780c */ /* 0x000fe40004f23470 */
[----:B--2---:R-:W-:-:S05]  /*0260*/  @!P0 LOP3.LUT R7, RZ, R6, RZ, 0x33, !PT ;  /* 0x00000006ff078212 */ /* 0x004fca00078e33ff */
[----:B------:R0:W-:Y:S06]  /*0270*/  @!P0 STG.E.U8 desc[UR4][R2.64], R7 ;  /* 0x0000000702008986 */ /* 0x0001ec000c101104 */
[----:B------:R-:W-:Y:S05]  /*0280*/  @P1 BRA `(.L_x_1) ;  /* 0x0000000000541947 */ /* 0x000fea0003800000 */
[----:B------:R-:W-:Y:S01]  /*0290*/  PLOP3.LUT P0, PT, PT, PT, PT, 0x8, 0x80 ;  /* 0x000000000080781c */ /* 0x000fe20003f0e170 */
[----:B------:R-:W-:-:S12]  /*02a0*/  VIADD R12, R0, 0xfffffffd ;  /* 0xfffffffd000c7836 */ /* 0x000fd80000000000 */
.L_x_2:
[----:B01----:R-:W-:Y:S02]  /*02b0*/  IMAD.MOV.U32 R2, RZ, RZ, R8 ;  /* 0x000000ffff027224 */ /* 0x003fe400078e0008 */
[----:B------:R-:W-:-:S05]  /*02c0*/  IMAD.MOV.U32 R3, RZ, RZ, R15 ;  /* 0x000000ffff037224 */ /* 0x000fca00078e000f */
[----:B------:R-:W2:Y:S04]  /*02d0*/  LDG.E.U8 R4, desc[UR4][R2.64] ;  /* 0x0000000402047981 */ /* 0x000ea8000c1e1100 */
[----:B------:R-:W3:Y:S04]  /*02e0*/  LDG.E.U8 R6, desc[UR4][R2.64+0x1] ;  /* 0x0000010402067981 */ /* 0x000ee8000c1e1100 */
[----:B------:R-:W4:Y:S04]  /*02f0*/  LDG.E.U8 R8, desc[UR4][R2.64+0x2] ;  /* 0x0000020402087981 */ /* 0x000f28000c1e1100 */
[----:B------:R-:W5:Y:S01]  /*0300*/  LDG.E.U8 R10, desc[UR4][R2.64+0x3] ;  /* 0x00000304020a7981 */ /* 0x000f62000c1e1100 */
[----:B------:R-:W-:-:S05]  /*0310*/  VIADD R5, R5, 0x4 ;  /* 0x0000000405057836 */ /* 0x000fca0000000000 */
[----:B------:R-:W-:Y:S02]  /*0320*/  ISETP.GE.U32.AND P1, PT, R5, R12, PT ;  /* 0x0000000c0500720c */ /* 0x000fe40003f26070 */
[----:B--2---:R-:W-:Y:S02]  /*0330*/  LOP3.LUT R7, RZ, R4, RZ, 0x33, !PT ;  /* 0x00000004ff077212 */ /* 0x004fe400078e33ff */
[----:B---3--:R-:W-:-:S03]  /*0340*/  LOP3.LUT R9, RZ, R6, RZ, 0x33, !PT ;  /* 0x00000006ff097212 */ /* 0x008fc600078e33ff */
[----:B------:R1:W-:Y:S01]  /*0350*/  STG.E.U8 desc[UR4][R2.64], R7 ;  /* 0x0000000702007986 */ /* 0x0003e2000c101104 */
[----:B----4-:R-:W-:-:S03]  /*0360*/  LOP3.LUT R11, RZ, R8, RZ, 0x33, !PT ;  /* 0x00000008ff0b7212 */ /* 0x010fc600078e33ff */
[----:B------:R1:W-:Y:S01]  /*0370*/  STG.E.U8 desc[UR4][R2.64+0x1], R9 ;  /* 0x0000010902007986 */ /* 0x0003e2000c101104 */
[----:B------:R-:W-:Y:S02]  /*0380*/  IADD3 R8, P2, PT, R2, 0x4, RZ ;  /* 0x0000000402087810 */ /* 0x000fe40007f5e0ff */
[----:B-----5:R-:W-:Y:S01]  /*0390*/  LOP3.LUT R13, RZ, R10, RZ, 0x33, !PT ;  /* 0x0000000aff0d7212 */ /* 0x020fe200078e33ff */
[----:B------:R1:W-:Y:S02]  /*03a0*/  STG.E.U8 desc[UR4][R2.64+0x2], R11 ;  /* 0x0000020b02007986 */ /* 0x0003e4000c101104 */
[----:B------:R-:W-:Y:S02]  /*03b0*/  IMAD.X R15, RZ, RZ, R3, P2 ;  /* 0x000000ffff0f7224 */ /* 0x000fe400010e0603 */
[----:B------:R1:W-:Y:S01]  /*03c0*/  STG.E.U8 desc[UR4][R2.64+0x3], R13 ;  /* 0x0000030d02007986 */ /* 0x0003e2000c101104 */
[----:B------:R-:W-:Y:S05]  /*03d0*/  @!P1 BRA `(.L_x_2) ;  /* 0xfffffffc00b49947 */ /* 0x000fea000383ffff */
.L_x_1:
[----:B------:R-:W-:Y:S05]  /*03e0*/  BSYNC.RECONVERGENT B0 ;  /* 0x0000000000007941 */ /* 0x000fea0003800200 */
.L_x_0:
[C---:B01----:R-:W-:Y:S01]  /*03f0*/  IMAD.IADD R2, R0.reuse, 0x1, -R5 ;  /* 0x0000000100027824 */ /* 0x043fe200078e0a05 */
[----:B------:R-:W-:Y:S01]  /*0400*/  ISETP.GT.U32.AND P1, PT, R0, R5, PT ;  /* 0x000000050000720c */ /* 0x000fe20003f24070 */
[----:B------:R-:W-:Y:S03]  /*0410*/  BSSY.RECONVERGENT B0, `(.L_x_3) ;  /* 0x000000f000007945 */ /* 0x000fe60003800200 */
[----:B------:R-:W-:-:S13]  /*0420*/  ISETP.LE.U32.OR P1, PT, R2, 0x1, !P1 ;  /* 0x000000010200780c */ /* 0x000fda0004f23470 */
[----:B------:R-:W-:Y:S05]  /*0430*/  @P1 BRA `(.L_x_4) ;  /* 0x0000000000301947 */ /* 0x000fea0003800000 */
[----:B------:R-:W-:Y:S02]  /*0440*/  IMAD.MOV.U32 R2, RZ, RZ, R8 ;  /* 0x000000ffff027224 */ /* 0x000fe400078e0008 */
[----:B------:R-:W-:-:S05]  /*0450*/  IMAD.MOV.U32 R3, RZ, RZ, R15 ;  /* 0x000000ffff037224 */ /* 0x000fca00078e000f */
[----:B------:R-:W2:Y:S04]  /*0460*/  LDG.E.U8 R4, desc[UR4][R2.64] ;  /* 0x0000000402047981 */ /* 0x000ea8000c1e1100 */
[----:B------:R-:W3:Y:S01]  /*0470*/  LDG.E.U8 R6, desc[UR4][R2.64+0x1] ;  /* 0x0000010402067981 */ /* 0x000ee2000c1e1100 */
[----:B------:R-:W-:Y:S01]  /*0480*/  IADD3 R8, P1, PT, R8, 0x2, RZ ;  /* 0x0000000208087810 */ /* 0x000fe20007f3e0ff */
[----:B------:R-:W-:Y:S01]  /*0490*/  VIADD R5, R5, 0x2 ;  /* 0x0000000205057836 */ /* 0x000fe20000000000 */
[----:B------:R-:W-:-:S03]  /*04a0*/  PLOP3.LUT P0, PT, PT, PT, PT, 0x8, 0x80 ;  /* 0x000000000080781c */ /* 0x000fc60003f0e170 */
[----:B------:R-:W-:Y:S01]  /*04b0*/  IMAD.X R15, RZ, RZ, R15, P1 ;  /* 0x000000ffff0f7224 */ /* 0x000fe200008e060f */
[----:B--2---:R-:W-:Y:S02]  /*04c0*/  LOP3.LUT R7, RZ, R4, RZ, 0x33, !PT ;  /* 0x00000004ff077212 */ /* 0x004fe400078e33ff */
[----:B---3--:R-:W-:-:S03]  /*04d0*/  LOP3.LUT R9, RZ, R6, RZ, 0x33, !PT ;  /* 0x00000006ff097212 */ /* 0x008fc600078e33ff */
[----:B------:R0:W-:Y:S04]  /*04e0*/  STG.E.U8 desc[UR4][R2.64], R7 ;  /* 0x0000000702007986 */ /* 0x0001e8000c101104 */
[----:B------:R0:W-:Y:S02]  /*04f0*/  STG.E.U8 desc[UR4][R2.64+0x1], R9 ;  /* 0x0000010902007986 */ /* 0x0001e4000c101104 */
.L_x_4:
[----:B------:R-:W-:Y:S05]  /*0500*/  BSYNC.RECONVERGENT B0 ;  /* 0x0000000000007941 */ /* 0x000fea0003800200 */
.L_x_3:
[----:B------:R-:W-:Y:S01]  /*0510*/  ISETP.LT.U32.OR P0, PT, R5, R0, P0 ;  /* 0x000000000500720c */ /* 0x000fe20000701470 */
[----:B0-----:R-:W-:Y:S02]  /*0520*/  IMAD.MOV.U32 R2, RZ, RZ, R8 ;  /* 0x000000ffff027224 */ /* 0x001fe400078e0008 */
[----:B------:R-:W-:-:S10]  /*0530*/  IMAD.MOV.U32 R3, RZ, RZ, R15 ;  /* 0x000000ffff037224 */ /* 0x000fd400078e000f */
[----:B------:R-:W-:Y:S05]  /*0540*/  @!P0 EXIT ;  /* 0x000000000000894d */ /* 0x000fea0003800000 */
[----:B------:R-:W2:Y:S02]  /*0550*/  LDG.E.U8 R0, desc[UR4][R2.64] ;  /* 0x0000000402007981 */ /* 0x000ea4000c1e1100 */
[----:B--2---:R-:W-:-:S05]  /*0560*/  LOP3.LUT R5, RZ, R0, RZ, 0x33, !PT ;  /* 0x00000000ff057212 */ /* 0x004fca00078e33ff */
[----:B------:R-:W-:Y:S01]  /*0570*/  STG.E.U8 desc[UR4][R2.64], R5 ;  /* 0x0000000502007986 */ /* 0x000fe2000c101104 */
[----:B------:R-:W-:Y:S05]  /*0580*/  EXIT ;  /* 0x000000000000794d */ /* 0x000fea0003800000 */
.L_x_5:
[----:B------:R-:W-:-:S00]  /*0590*/  BRA `(.L_x_5) ;  /* 0xfffffffc00fc7947 */ /* 0x000fc0000383ffff */
[----:B------:R-:W-:-:S00]  /*05a0*/  NOP ;  /* 0x0000000000007918 */ /* 0x000fc00000000000 */
        /* <DEDUP_REMOVED lines=13> */
.L_x_6:


//--------------------- .nv.shared.reserved.0     --------------------------
	.section	.nv.shared.reserved.0,"aw",@nobits
	.weak		__nv_reservedSMEM_offset_0_alias
	.size		__nv_reservedSMEM_offset_0_alias, 0, 64
	.other		__nv_reservedSMEM_offset_0_alias,@"STO_CUDA_RESERVED_SHARED STV_DEFAULT"
__nv_reservedSMEM_offset_0_alias:
	.zero		0
	.zero		64


//--------------------- .nv.constant0._Z22process_packets_kernelP17packet_batch_info --------------------------
	.section	.nv.constant0._Z22process_packets_kernelP17packet_batch_info,"a",@progbits
	.sectionflags	@""
	.align	4
.nv.constant0._Z22process_packets_kernelP17packet_batch_info:
	.zero		904


//--------------------- SYMBOLS --------------------------

	.type		.nv.reservedSmem.offset0,@object
	.size		.nv.reservedSmem.offset0,0x4
